//
// Generated by NVIDIA NVVM Compiler
//
// Compiler Build ID: CL-36424714
// Cuda compilation tools, release 13.0, V13.0.88
// Based on NVVM 20.0.0
//

.version 9.0
.target sm_100
.address_size 64

	// .globl	_Z6linalgPiS_S_S_

.visible .entry _Z6linalgPiS_S_S_(
	.param .u64 .ptr .align 1 _Z6linalgPiS_S_S__param_0,
	.param .u64 .ptr .align 1 _Z6linalgPiS_S_S__param_1,
	.param .u64 .ptr .align 1 _Z6linalgPiS_S_S__param_2,
	.param .u64 .ptr .align 1 _Z6linalgPiS_S_S__param_3
)
{
	.reg .pred 	%p<2>;
	.reg .b32 	%r<9>;
	.reg .b64 	%rd<13>;

	ld.param.u64 	%rd1, [_Z6linalgPiS_S_S__param_0];
	ld.param.u64 	%rd2, [_Z6linalgPiS_S_S__param_1];
	ld.param.u64 	%rd3, [_Z6linalgPiS_S_S__param_2];
	ld.param.u64 	%rd4, [_Z6linalgPiS_S_S__param_3];
	mov.u32 	%r2, %ctaid.x;
	mov.u32 	%r3, %ntid.x;
	mov.u32 	%r4, %tid.x;
	mad.lo.s32 	%r1, %r2, %r3, %r4;
	setp.gt.s32 	%p1, %r1, 11;
	@%p1 bra 	$L__BB0_2;
	cvta.to.global.u64 	%rd5, %rd4;
	cvta.to.global.u64 	%rd6, %rd1;
	cvta.to.global.u64 	%rd7, %rd2;
	cvta.to.global.u64 	%rd8, %rd3;
	ld.global.u32 	%r5, [%rd5];
	mul.wide.s32 	%rd9, %r1, 4;
	add.s64 	%rd10, %rd6, %rd9;
	ld.global.u32 	%r6, [%rd10];
	add.s64 	%rd11, %rd7, %rd9;
	ld.global.u32 	%r7, [%rd11];
	mad.lo.s32 	%r8, %r6, %r5, %r7;
	add.s64 	%rd12, %rd8, %rd9;
	st.global.u32 	[%rd12], %r8;
$L__BB0_2:
	ret;

}


// ===== COMPILED SASS (sm_100) =====

	.target	sm_100

	.elftype	@"ET_EXEC"


//--------------------- .note.nv.tkinfo           --------------------------
	.section	.note.nv.tkinfo,"",@"SHT_NOTE"
	.sectionflags	@"SHF_NOTE_NV_TKINFO"
	.tkinfo
        /*0018*/ 	.word	0x00000002
        /*0030*/ 	.string	""
        /*0030*/ 	.string	"ptxas"
        /*0030*/ 	.string	"Cuda compilation tools, release 13.0, V13.0.88"
        /*0030*/ 	.string	"Build cuda_13.0.r13.0/compiler.36424714_0"
        /*0030*/ 	.string	"-arch sm_100 -m 64 "



//--------------------- .note.nv.cuinfo           --------------------------
	.section	.note.nv.cuinfo,"",@"SHT_NOTE"
	.sectionflags	@"SHF_NOTE_NV_CUINFO"
        /*0018*/ 	.short	0x0002
        /*001a*/ 	.short	0x0064
        /*001c*/ 	.short	0x0082
	.zero		2


//--------------------- .nv.info                  --------------------------
	.section	.nv.info,"",@"SHT_CUDA_INFO"
	.align	4


	//----- nvinfo : EIATTR_REGCOUNT
	.align		4
        /*0000*/ 	.byte	0x04, 0x2f
        /*0002*/ 	.short	(.L_1 - .L_0)
	.align		4
.L_0:
        /*0004*/ 	.word	index@(_Z6linalgPiS_S_S_)
        /*0008*/ 	.word	0x0000000e


	//----- nvinfo : EIATTR_FRAME_SIZE
	.align		4
.L_1:
        /*000c*/ 	.byte	0x04, 0x11
        /*000e*/ 	.short	(.L_3 - .L_2)
	.align		4
.L_2:
        /*0010*/ 	.word	index@(_Z6linalgPiS_S_S_)
        /*0014*/ 	.word	0x00000000


	//----- nvinfo : EIATTR_MIN_STACK_SIZE
	.align		4
.L_3:
        /*0018*/ 	.byte	0x04, 0x12
        /*001a*/ 	.short	(.L_5 - .L_4)
	.align		4
.L_4:
        /*001c*/ 	.word	index@(_Z6linalgPiS_S_S_)
        /*0020*/ 	.word	0x00000000
.L_5:


//--------------------- .nv.compat                --------------------------
	.section	.nv.compat,"",@"SHT_CUDA_COMPAT_INFO"
	.align	4
        /*0000*/ 	.byte	0x02, 0x09, 0x00, 0x00, 0x02, 0x02, 0x01, 0x00, 0x02, 0x05, 0x05, 0x00, 0x03, 0x07, 0x01, 0x01
        /*0010*/ 	.byte	0x02, 0x03, 0x00, 0x00, 0x02, 0x06, 0x01, 0x00, 0x04, 0x0b, 0x08, 0x00, 0x09, 0x00, 0x00, 0x00
        /*0020*/ 	.byte	0x00, 0x00, 0x00, 0x00


//--------------------- .nv.info._Z6linalgPiS_S_S_ --------------------------
	.section	.nv.info._Z6linalgPiS_S_S_,"",@"SHT_CUDA_INFO"
	.sectionflags	@""
	.align	4


	//----- nvinfo : EIATTR_CUDA_API_VERSION
	.align		4
        /*0000*/ 	.byte	0x04, 0x37
        /*0002*/ 	.short	(.L_7 - .L_6)
.L_6:
        /*0004*/ 	.word	0x00000082


	//----- nvinfo : EIATTR_KPARAM_INFO
	.align		4
.L_7:
        /*0008*/ 	.byte	0x04, 0x17
        /*000a*/ 	.short	(.L_9 - .L_8)
.L_8:
        /*000c*/ 	.word	0x00000000
        /*0010*/ 	.short	0x0003
        /*0012*/ 	.short	0x0018
        /*0014*/ 	.byte	0x00, 0xf5, 0x21, 0x00


	//----- nvinfo : EIATTR_KPARAM_INFO
	.align		4
.L_9:
        /*0018*/ 	.byte	0x04, 0x17
        /*001a*/ 	.short	(.L_11 - .L_10)
.L_10:
        /*001c*/ 	.word	0x00000000
        /*0020*/ 	.short	0x0002
        /*0022*/ 	.short	0x0010
        /*0024*/ 	.byte	0x00, 0xf5, 0x21, 0x00


	//----- nvinfo : EIATTR_KPARAM_INFO
	.align		4
.L_11:
        /*0028*/ 	.byte	0x04, 0x17
        /*002a*/ 	.short	(.L_13 - .L_12)
.L_12:
        /*002c*/ 	.word	0x00000000
        /*0030*/ 	.short	0x0001
        /*0032*/ 	.short	0x0008
        /*0034*/ 	.byte	0x00, 0xf5, 0x21, 0x00


	//----- nvinfo : EIATTR_KPARAM_INFO
	.align		4
.L_13:
        /*0038*/ 	.byte	0x04, 0x17
        /*003a*/ 	.short	(.L_15 - .L_14)
.L_14:
        /*003c*/ 	.word	0x00000000
        /*0040*/ 	.short	0x0000
        /*0042*/ 	.short	0x0000
        /*0044*/ 	.byte	0x00, 0xf5, 0x21, 0x00


	//----- nvinfo : EIATTR_SPARSE_MMA_MASK
	.align		4
.L_15:
        /*0048*/ 	.byte	0x03, 0x50
        /*004a*/ 	.short	0x0000


	//----- nvinfo : EIATTR_MAXREG_COUNT
	.align		4
        /*004c*/ 	.byte	0x03, 0x1b
        /*004e*/ 	.short	0x00ff


	//----- nvinfo : EIATTR_MERCURY_ISA_VERSION
	.align		4
        /*0050*/ 	.byte	0x03, 0x5f
        /*0052*/ 	.short	0x0101


	//----- nvinfo : EIATTR_VRC_CTA_INIT_COUNT
	.align		4
        /*0054*/ 	.byte	0x02, 0x4a
	.zero		1
	.zero		1


	//----- nvinfo : EIATTR_EXIT_INSTR_OFFSETS
	.align		4
        /*0058*/ 	.byte	0x04, 0x1c
        /*005a*/ 	.short	(.L_17 - .L_16)


	//   ....[0]....
.L_16:
        /*005c*/ 	.word	0x00000060


	//   ....[1]....
        /*0060*/ 	.word	0x00000140


	//----- nvinfo : EIATTR_CBANK_PARAM_SIZE
	.align		4
.L_17:
        /*0064*/ 	.byte	0x03, 0x19
        /*0066*/ 	.short	0x0020


	//----- nvinfo : EIATTR_PARAM_CBANK
	.align		4
        /*0068*/ 	.byte	0x04, 0x0a
        /*006a*/ 	.short	(.L_19 - .L_18)
	.align		4
.L_18:
        /*006c*/ 	.word	index@(.nv.constant0._Z6linalgPiS_S_S_)
        /*0070*/ 	.short	0x0380
        /*0072*/ 	.short	0x0020


	//----- nvinfo : EIATTR_SW_WAR
	.align		4
.L_19:
        /*0074*/ 	.byte	0x04, 0x36
        /*0076*/ 	.short	(.L_21 - .L_20)
.L_20:
        /*0078*/ 	.word	0x00000008
.L_21:


//--------------------- .nv.callgraph             --------------------------
	.section	.nv.callgraph,"",@"SHT_CUDA_CALLGRAPH"
	.align	4
	.sectionentsize	8
	.align		4
        /*0000*/ 	.word	0x00000000
	.align		4
        /*0004*/ 	.word	0xffffffff
	.align		4
        /*0008*/ 	.word	0x00000000
	.align		4
        /*000c*/ 	.word	0xfffffffe
	.align		4
        /*0010*/ 	.word	0x00000000
	.align		4
        /*0014*/ 	.word	0xfffffffd
	.align		4
        /*0018*/ 	.word	0x00000000
	.align		4
        /*001c*/ 	.word	0xfffffffc


//--------------------- .text._Z6linalgPiS_S_S_   --------------------------
	.section	.text._Z6linalgPiS_S_S_,"ax",@progbits
	.align	128
        .global         _Z6linalgPiS_S_S_
        .type           _Z6linalgPiS_S_S_,@function
        .size           _Z6linalgPiS_S_S_,(.L_x_1 - _Z6linalgPiS_S_S_)
        .other          _Z6linalgPiS_S_S_,@"STO_CUDA_ENTRY STV_DEFAULT"
_Z6linalgPiS_S_S_:
.text._Z6linalgPiS_S_S_:
[----:B------:R-:W-:Y:S01]  /*0000*/  LDC R1, c[0x0][0x37c] ;  /* 0x0000df00ff017b82 */ /* 0x000fe20000000800 */
[----:B------:R-:W0:Y:S07]  /*0010*/  S2R R0, SR_TID.X ;  /* 0x0000000000007919 */ /* 0x000e2e0000002100 */
[----:B------:R-:W0:Y:S08]  /*0020*/  S2UR UR4, SR_CTAID.X ;  /* 0x00000000000479c3 */ /* 0x000e300000002500 */
[----:B------:R-:W0:Y:S02]  /*0030*/  LDC R11, c[0x0][0x360] ;  /* 0x0000d800ff0b7b82 */ /* 0x000e240000000800 */
[----:B0-----:R-:W-:-:S05]  /*0040*/  IMAD R11, R11, UR4, R0 ;  /* 0x000000040b0b7c24 */ /* 0x001fca000f8e0200 */
[----:B------:R-:W-:-:S13]  /*0050*/  ISETP.GT.AND P0, PT, R11, 0xb, PT ;  /* 0x0000000b0b00780c */ /* 0x000fda0003f04270 */
[----:B------:R-:W-:Y:S05]  /*0060*/  @P0 EXIT ;  /* 0x000000000000094d */ /* 0x000fea0003800000 */
[----:B------:R-:W0:Y:S01]  /*0070*/  LDC.64 R4, c[0x0][0x380] ;  /* 0x0000e000ff047b82 */ /* 0x000e220000000a00 */
[----:B------:R-:W1:Y:S07]  /*0080*/  LDCU.64 UR4, c[0x0][0x358] ;  /* 0x00006b00ff0477ac */ /* 0x000e6e0008000a00 */
[----:B------:R-:W2:Y:S08]  /*0090*/  LDC.64 R6, c[0x0][0x388] ;  /* 0x0000e200ff067b82 */ /* 0x000eb00000000a00 */
[----:B------:R-:W3:Y:S01]  /*00a0*/  LDC.64 R2, c[0x0][0x398] ;  /* 0x0000e600ff027b82 */ /* 0x000ee20000000a00 */
[----:B0-----:R-:W-:-:S07]  /*00b0*/  IMAD.WIDE R4, R11, 0x4, R4 ;  /* 0x000000040b047825 */ /* 0x001fce00078e0204 */
[----:B------:R-:W0:Y:S01]  /*00c0*/  LDC.64 R8, c[0x0][0x390] ;  /* 0x0000e400ff087b82 */ /* 0x000e220000000a00 */
[----:B-1----:R-:W4:Y:S01]  /*00d0*/  LDG.E R5, desc[UR4][R4.64] ;  /* 0x0000000404057981 */ /* 0x002f22000c1e1900 */
[----:B--2---:R-:W-:-:S06]  /*00e0*/  IMAD.WIDE R6, R11, 0x4, R6 ;  /* 0x000000040b067825 */ /* 0x004fcc00078e0206 */
[----:B------:R-:W4:Y:S04]  /*00f0*/  LDG.E R6, desc[UR4][R6.64] ;  /* 0x0000000406067981 */ /* 0x000f28000c1e1900 */
[----:B---3--:R-:W4:Y:S01]  /*0100*/  LDG.E R2, desc[UR4][R2.64] ;  /* 0x0000000402027981 */ /* 0x008f22000c1e1900 */
[----:B0-----:R-:W-:-:S04]  /*0110*/  IMAD.WIDE R8, R11, 0x4, R8 ;  /* 0x000000040b087825 */ /* 0x001fc800078e0208 */
[----:B----4-:R-:W-:-:S05]  /*0120*/  IMAD R11, R2, R5, R6 ;  /* 0x00000005020b7224 */ /* 0x010fca00078e0206 */
[----:B------:R-:W-:Y:S01]  /*0130*/  STG.E desc[UR4][R8.64], R11 ;  /* 0x0000000b08007986 */ /* 0x000fe2000c101904 */
[----:B------:R-:W-:Y:S05]  /*0140*/  EXIT ;  /* 0x000000000000794d */ /* 0x000fea0003800000 */
.L_x_0:
[----:B------:R-:W-:-:S00]  /*0150*/  BRA `(.L_x_0) ;  /* 0xfffffffc00fc7947 */ /* 0x000fc0000383ffff */
[----:B------:R-:W-:-:S00]  /*0160*/  NOP ;  /* 0x0000000000007918 */ /* 0x000fc00000000000 */
        /* <DEDUP_REMOVED lines=9> */
.L_x_1:


//--------------------- .nv.shared.reserved.0     --------------------------
	.section	.nv.shared.reserved.0,"aw",@nobits
	.weak		__nv_reservedSMEM_offset_0_alias
	.size		__nv_reservedSMEM_offset_0_alias, 0, 64
	.other		__nv_reservedSMEM_offset_0_alias,@"STO_CUDA_RESERVED_SHARED STV_DEFAULT"
__nv_reservedSMEM_offset_0_alias:
	.zero		0
	.zero		64


//--------------------- .nv.constant0._Z6linalgPiS_S_S_ --------------------------
	.section	.nv.constant0._Z6linalgPiS_S_S_,"a",@progbits
	.sectionflags	@""
	.align	4
.nv.constant0._Z6linalgPiS_S_S_:
	.zero		928


//--------------------- SYMBOLS --------------------------

	.type		.nv.reservedSmem.offset0,@object
	.size		.nv.reservedSmem.offset0,0x4
